//
// Generated by NVIDIA NVVM Compiler
//
// Compiler Build ID: CL-36424714
// Cuda compilation tools, release 13.0, V13.0.88
// Based on NVVM 20.0.0
//

.version 9.0
.target sm_100
.address_size 64

	// .globl	_Z27CoarsenedSumReductionKernelPdS_j
.extern .shared .align 16 .b8 shared_input[];

.visible .entry _Z27CoarsenedSumReductionKernelPdS_j(
	.param .u64 .ptr .align 1 _Z27CoarsenedSumReductionKernelPdS_j_param_0,
	.param .u64 .ptr .align 1 _Z27CoarsenedSumReductionKernelPdS_j_param_1,
	.param .u32 _Z27CoarsenedSumReductionKernelPdS_j_param_2
)
{
	.reg .pred 	%p<11>;
	.reg .b16 	%rs<4>;
	.reg .b32 	%r<149>;
	.reg .b64 	%rd<66>;
	.reg .b64 	%fd<77>;

	ld.param.u64 	%rd3, [_Z27CoarsenedSumReductionKernelPdS_j_param_0];
	ld.param.u32 	%r74, [_Z27CoarsenedSumReductionKernelPdS_j_param_2];
	cvta.to.global.u64 	%rd1, %rd3;
	shl.b32 	%r1, %r74, 1;
	mov.u32 	%r148, %ntid.x;
	mov.u32 	%r3, %ctaid.x;
	mul.lo.s32 	%r75, %r3, %r148;
	mov.u32 	%r4, %tid.x;
	mad.lo.s32 	%r5, %r75, %r1, %r4;
	mul.wide.u32 	%rd4, %r5, 8;
	add.s64 	%rd5, %rd1, %rd4;
	ld.global.f64 	%fd73, [%rd5];
	setp.eq.s32 	%p1, %r1, 0;
	@%p1 bra 	$L__BB0_11;
	add.s32 	%r77, %r1, -2;
	setp.lt.u32 	%p2, %r77, 15;
	mov.b32 	%r144, 1;
	@%p2 bra 	$L__BB0_5;
	add.s32 	%r79, %r1, -1;
	and.b32  	%r80, %r79, -16;
	neg.s32 	%r142, %r80;
	mul.lo.s32 	%r81, %r3, %r74;
	shl.b32 	%r82, %r81, 1;
	add.s32 	%r83, %r82, 2;
	mad.lo.s32 	%r140, %r148, %r83, %r4;
	add.s32 	%r84, %r82, 3;
	mad.lo.s32 	%r139, %r148, %r84, %r4;
	add.s32 	%r85, %r82, 4;
	mad.lo.s32 	%r138, %r148, %r85, %r4;
	add.s32 	%r86, %r82, 5;
	mad.lo.s32 	%r137, %r148, %r86, %r4;
	add.s32 	%r87, %r82, 6;
	mad.lo.s32 	%r136, %r148, %r87, %r4;
	add.s32 	%r88, %r82, 7;
	mad.lo.s32 	%r135, %r148, %r88, %r4;
	add.s32 	%r89, %r82, 8;
	mad.lo.s32 	%r134, %r148, %r89, %r4;
	add.s32 	%r90, %r82, 9;
	mad.lo.s32 	%r133, %r148, %r90, %r4;
	add.s32 	%r91, %r82, 10;
	mad.lo.s32 	%r132, %r148, %r91, %r4;
	add.s32 	%r92, %r82, 11;
	mad.lo.s32 	%r131, %r148, %r92, %r4;
	add.s32 	%r93, %r82, 12;
	mad.lo.s32 	%r130, %r148, %r93, %r4;
	add.s32 	%r94, %r82, 13;
	mad.lo.s32 	%r129, %r148, %r94, %r4;
	add.s32 	%r95, %r82, 14;
	mad.lo.s32 	%r128, %r148, %r95, %r4;
	add.s32 	%r96, %r82, 15;
	mad.lo.s32 	%r127, %r148, %r96, %r4;
	add.s32 	%r97, %r82, 16;
	mad.lo.s32 	%r126, %r148, %r97, %r4;
	mad.lo.s32 	%r98, %r148, %r82, %r148;
	add.s32 	%r125, %r4, %r98;
	mov.b32 	%r141, 0;
$L__BB0_3:
	.pragma "nounroll";
	mul.wide.u32 	%rd6, %r125, 8;
	add.s64 	%rd7, %rd1, %rd6;
	ld.global.f64 	%fd12, [%rd7];
	add.f64 	%fd13, %fd73, %fd12;
	mul.wide.u32 	%rd8, %r140, 8;
	add.s64 	%rd9, %rd1, %rd8;
	ld.global.f64 	%fd14, [%rd9];
	add.f64 	%fd15, %fd13, %fd14;
	mul.wide.u32 	%rd10, %r139, 8;
	add.s64 	%rd11, %rd1, %rd10;
	ld.global.f64 	%fd16, [%rd11];
	add.f64 	%fd17, %fd15, %fd16;
	mul.wide.u32 	%rd12, %r138, 8;
	add.s64 	%rd13, %rd1, %rd12;
	ld.global.f64 	%fd18, [%rd13];
	add.f64 	%fd19, %fd17, %fd18;
	mul.wide.u32 	%rd14, %r137, 8;
	add.s64 	%rd15, %rd1, %rd14;
	ld.global.f64 	%fd20, [%rd15];
	add.f64 	%fd21, %fd19, %fd20;
	mul.wide.u32 	%rd16, %r136, 8;
	add.s64 	%rd17, %rd1, %rd16;
	ld.global.f64 	%fd22, [%rd17];
	add.f64 	%fd23, %fd21, %fd22;
	mul.wide.u32 	%rd18, %r135, 8;
	add.s64 	%rd19, %rd1, %rd18;
	ld.global.f64 	%fd24, [%rd19];
	add.f64 	%fd25, %fd23, %fd24;
	mul.wide.u32 	%rd20, %r134, 8;
	add.s64 	%rd21, %rd1, %rd20;
	ld.global.f64 	%fd26, [%rd21];
	add.f64 	%fd27, %fd25, %fd26;
	mul.wide.u32 	%rd22, %r133, 8;
	add.s64 	%rd23, %rd1, %rd22;
	ld.global.f64 	%fd28, [%rd23];
	add.f64 	%fd29, %fd27, %fd28;
	mul.wide.u32 	%rd24, %r132, 8;
	add.s64 	%rd25, %rd1, %rd24;
	ld.global.f64 	%fd30, [%rd25];
	add.f64 	%fd31, %fd29, %fd30;
	mul.wide.u32 	%rd26, %r131, 8;
	add.s64 	%rd27, %rd1, %rd26;
	ld.global.f64 	%fd32, [%rd27];
	add.f64 	%fd33, %fd31, %fd32;
	mul.wide.u32 	%rd28, %r130, 8;
	add.s64 	%rd29, %rd1, %rd28;
	ld.global.f64 	%fd34, [%rd29];
	add.f64 	%fd35, %fd33, %fd34;
	mul.wide.u32 	%rd30, %r129, 8;
	add.s64 	%rd31, %rd1, %rd30;
	ld.global.f64 	%fd36, [%rd31];
	add.f64 	%fd37, %fd35, %fd36;
	mul.wide.u32 	%rd32, %r128, 8;
	add.s64 	%rd33, %rd1, %rd32;
	ld.global.f64 	%fd38, [%rd33];
	add.f64 	%fd39, %fd37, %fd38;
	mul.wide.u32 	%rd34, %r127, 8;
	add.s64 	%rd35, %rd1, %rd34;
	ld.global.f64 	%fd40, [%rd35];
	add.f64 	%fd41, %fd39, %fd40;
	mul.wide.u32 	%rd36, %r126, 8;
	add.s64 	%rd37, %rd1, %rd36;
	ld.global.f64 	%fd42, [%rd37];
	add.f64 	%fd73, %fd41, %fd42;
	add.s32 	%r142, %r142, 16;
	add.s32 	%r141, %r141, 16;
	shl.b32 	%r99, %r148, 4;
	add.s32 	%r140, %r140, %r99;
	add.s32 	%r139, %r139, %r99;
	add.s32 	%r138, %r138, %r99;
	add.s32 	%r137, %r137, %r99;
	add.s32 	%r136, %r136, %r99;
	add.s32 	%r135, %r135, %r99;
	add.s32 	%r134, %r134, %r99;
	add.s32 	%r133, %r133, %r99;
	add.s32 	%r132, %r132, %r99;
	add.s32 	%r131, %r131, %r99;
	add.s32 	%r130, %r130, %r99;
	add.s32 	%r129, %r129, %r99;
	add.s32 	%r128, %r128, %r99;
	add.s32 	%r127, %r127, %r99;
	add.s32 	%r126, %r126, %r99;
	add.s32 	%r125, %r125, %r99;
	setp.ne.s32 	%p3, %r142, 0;
	@%p3 bra 	$L__BB0_3;
	add.s32 	%r144, %r141, 1;
$L__BB0_5:
	add.s32 	%r100, %r1, 14;
	and.b32  	%r101, %r100, 14;
	setp.lt.u32 	%p4, %r101, 7;
	@%p4 bra 	$L__BB0_7;
	mad.lo.s32 	%r102, %r144, %r148, %r5;
	mul.wide.u32 	%rd38, %r102, 8;
	add.s64 	%rd39, %rd1, %rd38;
	ld.global.f64 	%fd43, [%rd39];
	add.f64 	%fd44, %fd73, %fd43;
	add.s32 	%r103, %r102, %r148;
	mul.wide.u32 	%rd40, %r103, 8;
	add.s64 	%rd41, %rd1, %rd40;
	ld.global.f64 	%fd45, [%rd41];
	add.f64 	%fd46, %fd44, %fd45;
	add.s32 	%r104, %r103, %r148;
	mul.wide.u32 	%rd42, %r104, 8;
	add.s64 	%rd43, %rd1, %rd42;
	ld.global.f64 	%fd47, [%rd43];
	add.f64 	%fd48, %fd46, %fd47;
	add.s32 	%r105, %r104, %r148;
	mul.wide.u32 	%rd44, %r105, 8;
	add.s64 	%rd45, %rd1, %rd44;
	ld.global.f64 	%fd49, [%rd45];
	add.f64 	%fd50, %fd48, %fd49;
	add.s32 	%r106, %r105, %r148;
	mul.wide.u32 	%rd46, %r106, 8;
	add.s64 	%rd47, %rd1, %rd46;
	ld.global.f64 	%fd51, [%rd47];
	add.f64 	%fd52, %fd50, %fd51;
	add.s32 	%r107, %r106, %r148;
	mul.wide.u32 	%rd48, %r107, 8;
	add.s64 	%rd49, %rd1, %rd48;
	ld.global.f64 	%fd53, [%rd49];
	add.f64 	%fd54, %fd52, %fd53;
	add.s32 	%r108, %r107, %r148;
	mul.wide.u32 	%rd50, %r108, 8;
	add.s64 	%rd51, %rd1, %rd50;
	ld.global.f64 	%fd55, [%rd51];
	add.f64 	%fd56, %fd54, %fd55;
	add.s32 	%r109, %r108, %r148;
	mul.wide.u32 	%rd52, %r109, 8;
	add.s64 	%rd53, %rd1, %rd52;
	ld.global.f64 	%fd57, [%rd53];
	add.f64 	%fd73, %fd56, %fd57;
	add.s32 	%r144, %r144, 8;
$L__BB0_7:
	add.s32 	%r110, %r1, 6;
	and.b32  	%r111, %r110, 6;
	setp.lt.u32 	%p5, %r111, 3;
	@%p5 bra 	$L__BB0_9;
	mad.lo.s32 	%r112, %r144, %r148, %r5;
	mul.wide.u32 	%rd54, %r112, 8;
	add.s64 	%rd55, %rd1, %rd54;
	ld.global.f64 	%fd58, [%rd55];
	add.f64 	%fd59, %fd73, %fd58;
	add.s32 	%r113, %r112, %r148;
	mul.wide.u32 	%rd56, %r113, 8;
	add.s64 	%rd57, %rd1, %rd56;
	ld.global.f64 	%fd60, [%rd57];
	add.f64 	%fd61, %fd59, %fd60;
	add.s32 	%r114, %r113, %r148;
	mul.wide.u32 	%rd58, %r114, 8;
	add.s64 	%rd59, %rd1, %rd58;
	ld.global.f64 	%fd62, [%rd59];
	add.f64 	%fd63, %fd61, %fd62;
	add.s32 	%r115, %r114, %r148;
	mul.wide.u32 	%rd60, %r115, 8;
	add.s64 	%rd61, %rd1, %rd60;
	ld.global.f64 	%fd64, [%rd61];
	add.f64 	%fd73, %fd63, %fd64;
	add.s32 	%r144, %r144, 4;
$L__BB0_9:
	mul.lo.s32 	%r116, %r3, %r74;
	shl.b32 	%r117, %r116, 1;
	add.s32 	%r118, %r144, %r117;
	mad.lo.s32 	%r147, %r148, %r118, %r4;
	cvt.u16.u32 	%rs1, %r74;
	shl.b16 	%rs2, %rs1, 1;
	add.s16 	%rs3, %rs2, 2;
	cvt.u32.u16 	%r119, %rs3;
	and.b32  	%r120, %r119, 2;
	neg.s32 	%r146, %r120;
$L__BB0_10:
	.pragma "nounroll";
	mul.wide.u32 	%rd62, %r147, 8;
	add.s64 	%rd63, %rd1, %rd62;
	ld.global.f64 	%fd65, [%rd63];
	add.f64 	%fd73, %fd73, %fd65;
	add.s32 	%r147, %r147, %r148;
	add.s32 	%r146, %r146, 1;
	setp.ne.s32 	%p6, %r146, 1;
	@%p6 bra 	$L__BB0_10;
$L__BB0_11:
	shl.b32 	%r121, %r4, 3;
	mov.u32 	%r122, shared_input;
	add.s32 	%r71, %r122, %r121;
	st.shared.f64 	[%r71], %fd73;
	setp.lt.u32 	%p7, %r148, 2;
	@%p7 bra 	$L__BB0_15;
$L__BB0_12:
	shr.u32 	%r73, %r148, 1;
	bar.sync 	0;
	setp.ge.u32 	%p8, %r4, %r73;
	@%p8 bra 	$L__BB0_14;
	shl.b32 	%r123, %r73, 3;
	add.s32 	%r124, %r71, %r123;
	ld.shared.f64 	%fd66, [%r124];
	ld.shared.f64 	%fd67, [%r71];
	add.f64 	%fd68, %fd66, %fd67;
	st.shared.f64 	[%r71], %fd68;
$L__BB0_14:
	setp.gt.u32 	%p9, %r148, 3;
	mov.u32 	%r148, %r73;
	@%p9 bra 	$L__BB0_12;
$L__BB0_15:
	setp.ne.s32 	%p10, %r4, 0;
	@%p10 bra 	$L__BB0_17;
	ld.param.u64 	%rd65, [_Z27CoarsenedSumReductionKernelPdS_j_param_1];
	ld.shared.f64 	%fd69, [shared_input];
	cvta.to.global.u64 	%rd64, %rd65;
	atom.global.add.f64 	%fd70, [%rd64], %fd69;
$L__BB0_17:
	ret;

}


// ===== COMPILED SASS (sm_100) =====

	.target	sm_100

	.elftype	@"ET_EXEC"


//--------------------- .note.nv.tkinfo           --------------------------
	.section	.note.nv.tkinfo,"",@"SHT_NOTE"
	.sectionflags	@"SHF_NOTE_NV_TKINFO"
	.tkinfo
        /*0018*/ 	.word	0x00000002
        /*0030*/ 	.string	""
        /*0030*/ 	.string	"ptxas"
        /*0030*/ 	.string	"Cuda compilation tools, release 13.0, V13.0.88"
        /*0030*/ 	.string	"Build cuda_13.0.r13.0/compiler.36424714_0"
        /*0030*/ 	.string	"-arch sm_100 -m 64 "



//--------------------- .note.nv.cuinfo           --------------------------
	.section	.note.nv.cuinfo,"",@"SHT_NOTE"
	.sectionflags	@"SHF_NOTE_NV_CUINFO"
        /*0018*/ 	.short	0x0002
        /*001a*/ 	.short	0x0064
        /*001c*/ 	.short	0x0082
	.zero		2


//--------------------- .nv.info                  --------------------------
	.section	.nv.info,"",@"SHT_CUDA_INFO"
	.align	4


	//----- nvinfo : EIATTR_REGCOUNT
	.align		4
        /*0000*/ 	.byte	0x04, 0x2f
        /*0002*/ 	.short	(.L_1 - .L_0)
	.align		4
.L_0:
        /*0004*/ 	.word	index@(_Z27CoarsenedSumReductionKernelPdS_j)
        /*0008*/ 	.word	0x00000028


	//----- nvinfo : EIATTR_FRAME_SIZE
	.align		4
.L_1:
        /*000c*/ 	.byte	0x04, 0x11
        /*000e*/ 	.short	(.L_3 - .L_2)
	.align		4
.L_2:
        /*0010*/ 	.word	index@(_Z27CoarsenedSumReductionKernelPdS_j)
        /*0014*/ 	.word	0x00000000


	//----- nvinfo : EIATTR_MIN_STACK_SIZE
	.align		4
.L_3:
        /*0018*/ 	.byte	0x04, 0x12
        /*001a*/ 	.short	(.L_5 - .L_4)
	.align		4
.L_4:
        /*001c*/ 	.word	index@(_Z27CoarsenedSumReductionKernelPdS_j)
        /*0020*/ 	.word	0x00000000
.L_5:


//--------------------- .nv.compat                --------------------------
	.section	.nv.compat,"",@"SHT_CUDA_COMPAT_INFO"
	.align	4
        /*0000*/ 	.byte	0x02, 0x09, 0x00, 0x00, 0x02, 0x02, 0x01, 0x00, 0x02, 0x05, 0x05, 0x00, 0x03, 0x07, 0x01, 0x01
        /*0010*/ 	.byte	0x02, 0x03, 0x00, 0x00, 0x02, 0x06, 0x01, 0x00, 0x04, 0x0b, 0x08, 0x00, 0x01, 0x00, 0x00, 0x00
        /*0020*/ 	.byte	0x00, 0x00, 0x00, 0x00


//--------------------- .nv.info._Z27CoarsenedSumReductionKernelPdS_j --------------------------
	.section	.nv.info._Z27CoarsenedSumReductionKernelPdS_j,"",@"SHT_CUDA_INFO"
	.sectionflags	@""
	.align	4


	//----- nvinfo : EIATTR_CUDA_API_VERSION
	.align		4
        /*0000*/ 	.byte	0x04, 0x37
        /*0002*/ 	.short	(.L_7 - .L_6)
.L_6:
        /*0004*/ 	.word	0x00000082


	//----- nvinfo : EIATTR_KPARAM_INFO
	.align		4
.L_7:
        /*0008*/ 	.byte	0x04, 0x17
        /*000a*/ 	.short	(.L_9 - .L_8)
.L_8:
        /*000c*/ 	.word	0x00000000
        /*0010*/ 	.short	0x0002
        /*0012*/ 	.short	0x0010
        /*0014*/ 	.byte	0x00, 0xf0, 0x11, 0x00


	//----- nvinfo : EIATTR_KPARAM_INFO
	.align		4
.L_9:
        /*0018*/ 	.byte	0x04, 0x17
        /*001a*/ 	.short	(.L_11 - .L_10)
.L_10:
        /*001c*/ 	.word	0x00000000
        /*0020*/ 	.short	0x0001
        /*0022*/ 	.short	0x0008
        /*0024*/ 	.byte	0x00, 0xf5, 0x21, 0x00


	//----- nvinfo : EIATTR_KPARAM_INFO
	.align		4
.L_11:
        /*0028*/ 	.byte	0x04, 0x17
        /*002a*/ 	.short	(.L_13 - .L_12)
.L_12:
        /*002c*/ 	.word	0x00000000
        /*0030*/ 	.short	0x0000
        /*0032*/ 	.short	0x0000
        /*0034*/ 	.byte	0x00, 0xf5, 0x21, 0x00


	//----- nvinfo : EIATTR_SPARSE_MMA_MASK
	.align		4
.L_13:
        /*0038*/ 	.byte	0x03, 0x50
        /*003a*/ 	.short	0x0000


	//----- nvinfo : EIATTR_MAXREG_COUNT
	.align		4
        /*003c*/ 	.byte	0x03, 0x1b
        /*003e*/ 	.short	0x00ff


	//----- nvinfo : EIATTR_NUM_BARRIERS
	.align		4
        /*0040*/ 	.byte	0x02, 0x4c
        /*0042*/ 	.byte	0x01
	.zero		1


	//----- nvinfo : EIATTR_MERCURY_ISA_VERSION
	.align		4
        /*0044*/ 	.byte	0x03, 0x5f
        /*0046*/ 	.short	0x0101


	//----- nvinfo : EIATTR_VRC_CTA_INIT_COUNT
	.align		4
        /*0048*/ 	.byte	0x02, 0x4a
	.zero		1
	.zero		1


	//----- nvinfo : EIATTR_EXIT_INSTR_OFFSETS
	.align		4
        /*004c*/ 	.byte	0x04, 0x1c
        /*004e*/ 	.short	(.L_15 - .L_14)


	//   ....[0]....
.L_14:
        /*0050*/ 	.word	0x00000d80


	//   ....[1]....
        /*0054*/ 	.word	0x00000df0


	//----- nvinfo : EIATTR_CBANK_PARAM_SIZE
	.align		4
.L_15:
        /*0058*/ 	.byte	0x03, 0x19
        /*005a*/ 	.short	0x0014


	//----- nvinfo : EIATTR_PARAM_CBANK
	.align		4
        /*005c*/ 	.byte	0x04, 0x0a
        /*005e*/ 	.short	(.L_17 - .L_16)
	.align		4
.L_16:
        /*0060*/ 	.word	index@(.nv.constant0._Z27CoarsenedSumReductionKernelPdS_j)
        /*0064*/ 	.short	0x0380
        /*0066*/ 	.short	0x0014


	//----- nvinfo : EIATTR_SW_WAR
	.align		4
.L_17:
        /*0068*/ 	.byte	0x04, 0x36
        /*006a*/ 	.short	(.L_19 - .L_18)
.L_18:
        /*006c*/ 	.word	0x00000008
.L_19:


//--------------------- .nv.callgraph             --------------------------
	.section	.nv.callgraph,"",@"SHT_CUDA_CALLGRAPH"
	.align	4
	.sectionentsize	8
	.align		4
        /*0000*/ 	.word	0x00000000
	.align		4
        /*0004*/ 	.word	0xffffffff
	.align		4
        /*0008*/ 	.word	0x00000000
	.align		4
        /*000c*/ 	.word	0xfffffffe
	.align		4
        /*0010*/ 	.word	0x00000000
	.align		4
        /*0014*/ 	.word	0xfffffffd
	.align		4
        /*0018*/ 	.word	0x00000000
	.align		4
        /*001c*/ 	.word	0xfffffffc


//--------------------- .text._Z27CoarsenedSumReductionKernelPdS_j --------------------------
	.section	.text._Z27CoarsenedSumReductionKernelPdS_j,"ax",@progbits
	.align	128
        .global         _Z27CoarsenedSumReductionKernelPdS_j
        .type           _Z27CoarsenedSumReductionKernelPdS_j,@function
        .size           _Z27CoarsenedSumReductionKernelPdS_j,(.L_x_8 - _Z27CoarsenedSumReductionKernelPdS_j)
        .other          _Z27CoarsenedSumReductionKernelPdS_j,@"STO_CUDA_ENTRY STV_DEFAULT"
_Z27CoarsenedSumReductionKernelPdS_j:
.text._Z27CoarsenedSumReductionKernelPdS_j:
[----:B------:R-:W-:Y:S01]  /*0000*/  LDC R1, c[0x0][0x37c] ;  /* 0x0000df00ff017b82 */ /* 0x000fe20000000800 */
[----:B------:R-:W0:Y:S07]  /*0010*/  S2R R0, SR_TID.X ;  /* 0x0000000000007919 */ /* 0x000e2e0000002100 */
[----:B------:R-:W1:Y:S01]  /*0020*/  S2UR UR8, SR_CTAID.X ;  /* 0x00000000000879c3 */ /* 0x000e620000002500 */
[----:B------:R-:W1:Y:S01]  /*0030*/  LDCU UR5, c[0x0][0x360] ;  /* 0x00006c00ff0577ac */ /* 0x000e620008000800 */
[----:B------:R-:W2:Y:S06]  /*0040*/  LDCU.64 UR6, c[0x0][0x358] ;  /* 0x00006b00ff0677ac */ /* 0x000eac0008000a00 */
[----:B------:R-:W3:Y:S08]  /*0050*/  LDC R2, c[0x0][0x390] ;  /* 0x0000e400ff027b82 */ /* 0x000ef00000000800 */
[----:B------:R-:W4:Y:S01]  /*0060*/  LDC.64 R20, c[0x0][0x380] ;  /* 0x0000e000ff147b82 */ /* 0x000f220000000a00 */
[----:B-1----:R-:W-:Y:S01]  /*0070*/  UIMAD UR4, UR5, UR8, URZ ;  /* 0x00000008050472a4 */ /* 0x002fe2000f8e02ff */
[----:B---3--:R-:W-:-:S05]  /*0080*/  SHF.L.U32 R3, R2, 0x1, RZ ;  /* 0x0000000102037819 */ /* 0x008fca00000006ff */
[----:B0-----:R-:W-:-:S04]  /*0090*/  IMAD R4, R3, UR4, R0 ;  /* 0x0000000403047c24 */ /* 0x001fc8000f8e0200 */
[----:B----4-:R-:W-:-:S06]  /*00a0*/  IMAD.WIDE.U32 R24, R4, 0x8, R20 ;  /* 0x0000000804187825 */ /* 0x010fcc00078e0014 */
[----:B--2---:R-:W5:Y:S01]  /*00b0*/  LDG.E.64 R24, desc[UR6][R24.64] ;  /* 0x0000000618187981 */ /* 0x004f62000c1e1b00 */
[----:B------:R-:W-:Y:S02]  /*00c0*/  ISETP.NE.AND P0, PT, R3, RZ, PT ;  /* 0x000000ff0300720c */ /* 0x000fe40003f05270 */
[----:B------:R-:W-:-:S11]  /*00d0*/  MOV R7, UR5 ;  /* 0x0000000500077c02 */ /* 0x000fd60008000f00 */
[----:B------:R-:W-:Y:S05]  /*00e0*/  @!P0 BRA `(.L_x_0) ;  /* 0x0000000800d88947 */ /* 0x000fea0003800000 */
[----:B------:R-:W-:Y:S01]  /*00f0*/  IADD3 R5, PT, PT, R3, -0x2, RZ ;  /* 0xfffffffe03057810 */ /* 0x000fe20007ffe0ff */
[----:B------:R-:W-:-:S03]  /*0100*/  HFMA2 R6, -RZ, RZ, 0, 5.9604644775390625e-08 ;  /* 0x00000001ff067431 */ /* 0x000fc600000001ff */
[----:B------:R-:W-:-:S13]  /*0110*/  ISETP.GE.U32.AND P0, PT, R5, 0xf, PT ;  /* 0x0000000f0500780c */ /* 0x000fda0003f06070 */
[----:B------:R-:W-:Y:S05]  /*0120*/  @!P0 BRA `(.L_x_1) ;  /* 0x0000000400ac8947 */ /* 0x000fea0003800000 */
[----:B------:R-:W-:Y:S02]  /*0130*/  IMAD R6, R2, UR8, RZ ;  /* 0x0000000802067c24 */ /* 0x000fe4000f8e02ff */
[----:B------:R-:W-:-:S03]  /*0140*/  VIADD R5, R3, 0xffffffff ;  /* 0xffffffff03057836 */ /* 0x000fc60000000000 */
[----:B------:R-:W-:Y:S02]  /*0150*/  SHF.L.U32 R8, R6, 0x1, RZ ;  /* 0x0000000106087819 */ /* 0x000fe400000006ff */
[----:B------:R-:W-:Y:S02]  /*0160*/  LOP3.LUT R33, R5, 0xfffffff0, RZ, 0xc0, !PT ;  /* 0xfffffff005217812 */ /* 0x000fe400078ec0ff */
[C---:B------:R-:W-:Y:S01]  /*0170*/  IADD3 R9, PT, PT, R8.reuse, 0x3, RZ ;  /* 0x0000000308097810 */ /* 0x040fe20007ffe0ff */
[C---:B------:R-:W-:Y:S01]  /*0180*/  VIADD R11, R8.reuse, 0x9 ;  /* 0x00000009080b7836 */ /* 0x040fe20000000000 */
[C---:B------:R-:W-:Y:S01]  /*0190*/  IADD3 R32, PT, PT, R8.reuse, 0x2, RZ ;  /* 0x0000000208207810 */ /* 0x040fe20007ffe0ff */
[C---:B------:R-:W-:Y:S01]  /*01a0*/  IMAD R5, R7.reuse, R8, R7 ;  /* 0x0000000807057224 */ /* 0x040fe200078e0207 */
[C---:B------:R-:W-:Y:S01]  /*01b0*/  IADD3 R12, PT, PT, R8.reuse, 0x5, RZ ;  /* 0x00000005080c7810 */ /* 0x040fe20007ffe0ff */
[C---:B------:R-:W-:Y:S01]  /*01c0*/  VIADD R10, R8.reuse, 0x4 ;  /* 0x00000004080a7836 */ /* 0x040fe20000000000 */
[C---:B------:R-:W-:Y:S01]  /*01d0*/  IADD3 R14, PT, PT, R8.reuse, 0x6, RZ ;  /* 0x00000006080e7810 */ /* 0x040fe20007ffe0ff */
[C---:B------:R-:W-:Y:S01]  /*01e0*/  VIADD R19, R8.reuse, 0xe ;  /* 0x0000000e08137836 */ /* 0x040fe20000000000 */
[C---:B------:R-:W-:Y:S01]  /*01f0*/  IADD3 R16, PT, PT, R8.reuse, 0x7, RZ ;  /* 0x0000000708107810 */ /* 0x040fe20007ffe0ff */
[C-C-:B------:R-:W-:Y:S01]  /*0200*/  IMAD R32, R7.reuse, R32, R0.reuse ;  /* 0x0000002007207224 */ /* 0x140fe200078e0200 */
        /* <DEDUP_REMOVED lines=12> */
[----:B------:R-:W-:Y:S01]  /*02d0*/  IADD3 R31, PT, PT, R8, 0x10, RZ ;  /* 0x00000010081f7810 */ /* 0x000fe20007ffe0ff */
[C-C-:B------:R-:W-:Y:S01]  /*02e0*/  IMAD R8, R7.reuse, R9, R0.reuse ;  /* 0x0000000907087224 */ /* 0x140fe200078e0200 */
[----:B------:R-:W-:Y:S01]  /*02f0*/  MOV R6, RZ ;  /* 0x000000ff00067202 */ /* 0x000fe20000000f00 */
[--C-:B------:R-:W-:Y:S01]  /*0300*/  IMAD R9, R7, R11, R0.reuse ;  /* 0x0000000b07097224 */ /* 0x100fe200078e0200 */
[----:B------:R-:W-:Y:S01]  /*0310*/  IADD3 R33, PT, PT, -R33, RZ, RZ ;  /* 0x000000ff21217210 */ /* 0x000fe20007ffe1ff */
[--C-:B------:R-:W-:Y:S01]  /*0320*/  IMAD R11, R7, R22, R0.reuse ;  /* 0x00000016070b7224 */ /* 0x100fe200078e0200 */
[----:B------:R-:W-:Y:S01]  /*0330*/  IADD3 R5, PT, PT, R5, R0, RZ ;  /* 0x0000000005057210 */ /* 0x000fe20007ffe0ff */
[----:B------:R-:W-:-:S02]  /*0340*/  IMAD R15, R7, R15, R0 ;  /* 0x0000000f070f7224 */ /* 0x000fc400078e0200 */
[C-C-:B------:R-:W-:Y:S02]  /*0350*/  IMAD R17, R7.reuse, R17, R0.reuse ;  /* 0x0000001107117224 */ /* 0x140fe400078e0200 */
[C-C-:B------:R-:W-:Y:S02]  /*0360*/  IMAD R19, R7.reuse, R19, R0.reuse ;  /* 0x0000001307137224 */ /* 0x140fe400078e0200 */
[C-C-:B------:R-:W-:Y:S02]  /*0370*/  IMAD R30, R7.reuse, R30, R0.reuse ;  /* 0x0000001e071e7224 */ /* 0x140fe400078e0200 */
[----:B------:R-:W-:-:S07]  /*0380*/  IMAD R31, R7, R31, R0 ;  /* 0x0000001f071f7224 */ /* 0x000fce00078e0200 */
.L_x_2:
[----:B------:R-:W-:-:S05]  /*0390*/  IMAD.WIDE.U32 R34, R5, 0x8, R20 ;  /* 0x0000000805227825 */ /* 0x000fca00078e0014 */
[----:B------:R0:W2:Y:S01]  /*03a0*/  LDG.E.64 R28, desc[UR6][R34.64] ;  /* 0x00000006221c7981 */ /* 0x0000a2000c1e1b00 */
[----:B------:R-:W-:-:S05]  /*03b0*/  IMAD.WIDE.U32 R36, R32, 0x8, R20 ;  /* 0x0000000820247825 */ /* 0x000fca00078e0014 */
[----:B------:R-:W3:Y:S01]  /*03c0*/  LDG.E.64 R22, desc[UR6][R36.64] ;  /* 0x0000000624167981 */ /* 0x000ee2000c1e1b00 */
[----:B0-----:R-:W-:-:S05]  /*03d0*/  IMAD.WIDE.U32 R34, R8, 0x8, R20 ;  /* 0x0000000808227825 */ /* 0x001fca00078e0014 */
[----:B------:R-:W4:Y:S01]  /*03e0*/  LDG.E.64 R26, desc[UR6][R34.64] ;  /* 0x00000006221a7981 */ /* 0x000f22000c1e1b00 */
[----:B--2--5:R-:W-:Y:S01]  /*03f0*/  DADD R28, R28, R24 ;  /* 0x000000001c1c7229 */ /* 0x024fe20000000018 */
[----:B------:R-:W-:-:S06]  /*0400*/  IMAD.WIDE.U32 R24, R10, 0x8, R20 ;  /* 0x000000080a187825 */ /* 0x000fcc00078e0014 */
[----:B------:R-:W2:Y:S01]  /*0410*/  LDG.E.64 R24, desc[UR6][R24.64] ;  /* 0x0000000618187981 */ /* 0x000ea2000c1e1b00 */
[----:B---3--:R-:W-:Y:S01]  /*0420*/  DADD R22, R28, R22 ;  /* 0x000000001c167229 */ /* 0x008fe20000000016 */
[----:B------:R-:W-:-:S07]  /*0430*/  IMAD.WIDE.U32 R28, R12, 0x8, R20 ;  /* 0x000000080c1c7825 */ /* 0x000fce00078e0014 */
[----:B----4-:R-:W-:Y:S02]  /*0440*/  DADD R26, R22, R26 ;  /* 0x00000000161a7229 */ /* 0x010fe4000000001a */
[----:B------:R-:W3:Y:S01]  /*0450*/  LDG.E.64 R22, desc[UR6][R28.64] ;  /* 0x000000061c167981 */ /* 0x000ee2000c1e1b00 */
[----:B------:R-:W-:-:S04]  /*0460*/  IMAD.WIDE.U32 R34, R14, 0x8, R20 ;  /* 0x000000080e227825 */ /* 0x000fc800078e0014 */
[----:B------:R-:W-:-:S05]  /*0470*/  IMAD.WIDE.U32 R36, R16, 0x8, R20 ;  /* 0x0000000810247825 */ /* 0x000fca00078e0014 */
[----:B------:R-:W4:Y:S01]  /*0480*/  LDG.E.64 R28, desc[UR6][R36.64] ;  /* 0x00000006241c7981 */ /* 0x000f22000c1e1b00 */
[----:B--2---:R-:W-:-:S03]  /*0490*/  DADD R24, R26, R24 ;  /* 0x000000001a187229 */ /* 0x004fc60000000018 */
[----:B------:R0:W2:Y:S05]  /*04a0*/  LDG.E.64 R26, desc[UR6][R34.64] ;  /* 0x00000006221a7981 */ /* 0x0000aa000c1e1b00 */
[----:B---3--:R-:W-:Y:S01]  /*04b0*/  DADD R22, R24, R22 ;  /* 0x0000000018167229 */ /* 0x008fe20000000016 */
[----:B0-----:R-:W-:-:S04]  /*04c0*/  IMAD.WIDE.U32 R34, R18, 0x8, R20 ;  /* 0x0000000812227825 */ /* 0x001fc800078e0014 */
[----:B------:R-:W-:-:S06]  /*04d0*/  IMAD.WIDE.U32 R24, R9, 0x8, R20 ;  /* 0x0000000809187825 */ /* 0x000fcc00078e0014 */
[----:B------:R-:W3:Y:S01]  /*04e0*/  LDG.E.64 R24, desc[UR6][R24.64] ;  /* 0x0000000618187981 */ /* 0x000ee2000c1e1b00 */
[----:B--2---:R-:W-:-:S03]  /*04f0*/  DADD R26, R22, R26 ;  /* 0x00000000161a7229 */ /* 0x004fc6000000001a */
[----:B------:R0:W2:Y:S05]  /*0500*/  LDG.E.64 R22, desc[UR6][R34.64] ;  /* 0x0000000622167981 */ /* 0x0000aa000c1e1b00 */
[----:B----4-:R-:W-:Y:S01]  /*0510*/  DADD R28, R26, R28 ;  /* 0x000000001a1c7229 */ /* 0x010fe2000000001c */
[----:B------:R-:W-:-:S06]  /*0520*/  IMAD.WIDE.U32 R26, R11, 0x8, R20 ;  /* 0x000000080b1a7825 */ /* 0x000fcc00078e0014 */
[----:B------:R-:W4:Y:S01]  /*0530*/  LDG.E.64 R26, desc[UR6][R26.64] ;  /* 0x000000061a1a7981 */ /* 0x000f22000c1e1b00 */
[----:B0-----:R-:W-:-:S04]  /*0540*/  IMAD.WIDE.U32 R34, R13, 0x8, R20 ;  /* 0x000000080d227825 */ /* 0x001fc800078e0014 */
[----:B------:R-:W-:Y:S01]  /*0550*/  IMAD.WIDE.U32 R36, R15, 0x8, R20 ;  /* 0x000000080f247825 */ /* 0x000fe200078e0014 */
[----:B--2---:R-:W-:-:S04]  /*0560*/  DADD R22, R28, R22 ;  /* 0x000000001c167229 */ /* 0x004fc80000000016 */
[----:B------:R-:W2:Y:S04]  /*0570*/  LDG.E.64 R28, desc[UR6][R36.64] ;  /* 0x00000006241c7981 */ /* 0x000ea8000c1e1b00 */
[----:B---3--:R-:W-:Y:S02]  /*0580*/  DADD R24, R22, R24 ;  /* 0x0000000016187229 */ /* 0x008fe40000000018 */
[----:B------:R0:W3:Y:S06]  /*0590*/  LDG.E.64 R22, desc[UR6][R34.64] ;  /* 0x0000000622167981 */ /* 0x0000ec000c1e1b00 */
[----:B----4-:R-:W-:Y:S01]  /*05a0*/  DADD R26, R24, R26 ;  /* 0x00000000181a7229 */ /* 0x010fe2000000001a */
[----:B0-----:R-:W-:-:S05]  /*05b0*/  IMAD.WIDE.U32 R34, R17, 0x8, R20 ;  /* 0x0000000811227825 */ /* 0x001fca00078e0014 */
[----:B------:R-:W4:Y:S02]  /*05c0*/  LDG.E.64 R24, desc[UR6][R34.64] ;  /* 0x0000000622187981 */ /* 0x000f24000c1e1b00 */
[----:B---3--:R-:W-:Y:S01]  /*05d0*/  DADD R22, R26, R22 ;  /* 0x000000001a167229 */ /* 0x008fe20000000016 */
[----:B------:R-:W-:-:S06]  /*05e0*/  IMAD.WIDE.U32 R26, R19, 0x8, R20 ;  /* 0x00000008131a7825 */ /* 0x000fcc00078e0014 */
[----:B------:R-:W3:Y:S01]  /*05f0*/  LDG.E.64 R26, desc[UR6][R26.64] ;  /* 0x000000061a1a7981 */ /* 0x000ee2000c1e1b00 */
[----:B--2---:R-:W-:Y:S01]  /*0600*/  DADD R28, R22, R28 ;  /* 0x00000000161c7229 */ /* 0x004fe2000000001c */
[----:B------:R-:W-:-:S06]  /*0610*/  IMAD.WIDE.U32 R22, R30, 0x8, R20 ;  /* 0x000000081e167825 */ /* 0x000fcc00078e0014 */
[----:B------:R-:W2:Y:S01]  /*0620*/  LDG.E.64 R22, desc[UR6][R22.64] ;  /* 0x0000000616167981 */ /* 0x000ea2000c1e1b00 */
[----:B----4-:R-:W-:Y:S01]  /*0630*/  DADD R24, R28, R24 ;  /* 0x000000001c187229 */ /* 0x010fe20000000018 */
[----:B------:R-:W-:-:S06]  /*0640*/  IMAD.WIDE.U32 R28, R31, 0x8, R20 ;  /* 0x000000081f1c7825 */ /* 0x000fcc00078e0014 */
[----:B------:R-:W4:Y:S01]  /*0650*/  LDG.E.64 R28, desc[UR6][R28.64] ;  /* 0x000000061c1c7981 */ /* 0x000f22000c1e1b00 */
[----:B------:R-:W-:-:S05]  /*0660*/  VIADD R33, R33, 0x10 ;  /* 0x0000001021217836 */ /* 0x000fca0000000000 */
[----:B------:R-:W-:Y:S01]  /*0670*/  ISETP.NE.AND P0, PT, R33, RZ, PT ;  /* 0x000000ff2100720c */ /* 0x000fe20003f05270 */
[C---:B------:R-:W-:Y:S01]  /*0680*/  IMAD R10, R7.reuse, 0x10, R10 ;  /* 0x00000010070a7824 */ /* 0x040fe200078e020a */
[----:B------:R-:W-:Y:S01]  /*0690*/  IADD3 R6, PT, PT, R6, 0x10, RZ ;  /* 0x0000001006067810 */ /* 0x000fe20007ffe0ff */
[C---:B------:R-:W-:Y:S01]  /*06a0*/  IMAD R9, R7.reuse, 0x10, R9 ;  /* 0x0000001007097824 */ /* 0x040fe200078e0209 */
[C---:B------:R-:W-:Y:S01]  /*06b0*/  LEA R5, R7.reuse, R5, 0x4 ;  /* 0x0000000507057211 */ /* 0x040fe200078e20ff */
[C---:B------:R-:W-:Y:S01]  /*06c0*/  IMAD R19, R7.reuse, 0x10, R19 ;  /* 0x0000001007137824 */ /* 0x040fe200078e0213 */
[C---:B------:R-:W-:Y:S02]  /*06d0*/  LEA R32, R7.reuse, R32, 0x4 ;  /* 0x0000002007207211 */ /* 0x040fe400078e20ff */
[C---:B------:R-:W-:Y:S02]  /*06e0*/  LEA R8, R7.reuse, R8, 0x4 ;  /* 0x0000000807087211 */ /* 0x040fe400078e20ff */
[----:B------:R-:W-:-:S02]  /*06f0*/  LEA R12, R7, R12, 0x4 ;  /* 0x0000000c070c7211 */ /* 0x000fc400078e20ff */
[C---:B------:R-:W-:Y:S02]  /*0700*/  LEA R14, R7.reuse, R14, 0x4 ;  /* 0x0000000e070e7211 */ /* 0x040fe400078e20ff */
[C---:B------:R-:W-:Y:S02]  /*0710*/  LEA R16, R7.reuse, R16, 0x4 ;  /* 0x0000001007107211 */ /* 0x040fe400078e20ff */
[C---:B------:R-:W-:Y:S02]  /*0720*/  LEA R18, R7.reuse, R18, 0x4 ;  /* 0x0000001207127211 */ /* 0x040fe400078e20ff */
[C---:B------:R-:W-:Y:S02]  /*0730*/  LEA R11, R7.reuse, R11, 0x4 ;  /* 0x0000000b070b7211 */ /* 0x040fe400078e20ff */
[C---:B------:R-:W-:Y:S02]  /*0740*/  LEA R13, R7.reuse, R13, 0x4 ;  /* 0x0000000d070d7211 */ /* 0x040fe400078e20ff */
[----:B------:R-:W-:-:S02]  /*0750*/  LEA R15, R7, R15, 0x4 ;  /* 0x0000000f070f7211 */ /* 0x000fc400078e20ff */
[C---:B------:R-:W-:Y:S02]  /*0760*/  LEA R17, R7.reuse, R17, 0x4 ;  /* 0x0000001107117211 */ /* 0x040fe400078e20ff */
[C---:B------:R-:W-:Y:S02]  /*0770*/  LEA R30, R7.reuse, R30, 0x4 ;  /* 0x0000001e071e7211 */ /* 0x040fe400078e20ff */
[----:B------:R-:W-:Y:S01]  /*0780*/  LEA R31, R7, R31, 0x4 ;  /* 0x0000001f071f7211 */ /* 0x000fe200078e20ff */
[----:B---3--:R-:W-:-:S08]  /*0790*/  DADD R24, R24, R26 ;  /* 0x0000000018187229 */ /* 0x008fd0000000001a */
[----:B--2---:R-:W-:-:S08]  /*07a0*/  DADD R24, R24, R22 ;  /* 0x0000000018187229 */ /* 0x004fd00000000016 */
[----:B----4-:R-:W-:Y:S01]  /*07b0*/  DADD R24, R24, R28 ;  /* 0x0000000018187229 */ /* 0x010fe2000000001c */
[----:B------:R-:W-:Y:S10]  /*07c0*/  @P0 BRA `(.L_x_2) ;  /* 0xfffffff800f00947 */ /* 0x000ff4000383ffff */
[----:B------:R-:W-:-:S07]  /*07d0*/  IADD3 R6, PT, PT, R6, 0x1, RZ ;  /* 0x0000000106067810 */ /* 0x000fce0007ffe0ff */
.L_x_1:
[C---:B------:R-:W-:Y:S01]  /*07e0*/  IADD3 R5, PT, PT, R3.reuse, 0xe, RZ ;  /* 0x0000000e03057810 */ /* 0x040fe20007ffe0ff */
[----:B------:R-:W-:-:S03]  /*07f0*/  VIADD R3, R3, 0x6 ;  /* 0x0000000603037836 */ /* 0x000fc60000000000 */
[----:B------:R-:W-:Y:S02]  /*0800*/  LOP3.LUT R5, R5, 0xe, RZ, 0xc0, !PT ;  /* 0x0000000e05057812 */ /* 0x000fe400078ec0ff */
[----:B------:R-:W-:Y:S02]  /*0810*/  LOP3.LUT R3, R3, 0x6, RZ, 0xc0, !PT ;  /* 0x0000000603037812 */ /* 0x000fe400078ec0ff */
[----:B------:R-:W-:Y:S02]  /*0820*/  ISETP.GE.U32.AND P0, PT, R5, 0x7, PT ;  /* 0x000000070500780c */ /* 0x000fe40003f06070 */
[----:B------:R-:W-:-:S11]  /*0830*/  ISETP.GE.U32.AND P1, PT, R3, 0x3, PT ;  /* 0x000000030300780c */ /* 0x000fd60003f26070 */
[----:B------:R-:W-:Y:S05]  /*0840*/  @!P0 BRA `(.L_x_3) ;  /* 0x0000000000848947 */ /* 0x000fea0003800000 */
[----:B------:R-:W-:-:S04]  /*0850*/  IMAD R3, R7, R6, R4 ;  /* 0x0000000607037224 */ /* 0x000fc800078e0204 */
[----:B------:R-:W-:Y:S01]  /*0860*/  IMAD.WIDE.U32 R16, R3, 0x8, R20 ;  /* 0x0000000803107825 */ /* 0x000fe200078e0014 */
[----:B------:R-:W-:-:S05]  /*0870*/  IADD3 R3, PT, PT, R7, R3, RZ ;  /* 0x0000000307037210 */ /* 0x000fca0007ffe0ff */
[----:B------:R-:W2:Y:S01]  /*0880*/  LDG.E.64 R16, desc[UR6][R16.64] ;  /* 0x0000000610107981 */ /* 0x000ea2000c1e1b00 */
[----:B------:R-:W-:Y:S01]  /*0890*/  IMAD.WIDE.U32 R18, R3, 0x8, R20 ;  /* 0x0000000803127825 */ /* 0x000fe200078e0014 */
[----:B------:R-:W-:-:S05]  /*08a0*/  IADD3 R3, PT, PT, R7, R3, RZ ;  /* 0x0000000307037210 */ /* 0x000fca0007ffe0ff */
[----:B------:R-:W3:Y:S01]  /*08b0*/  LDG.E.64 R18, desc[UR6][R18.64] ;  /* 0x0000000612127981 */ /* 0x000ee2000c1e1b00 */
[----:B------:R-:W-:Y:S01]  /*08c0*/  IMAD.WIDE.U32 R26, R3, 0x8, R20 ;  /* 0x00000008031a7825 */ /* 0x000fe200078e0014 */
[----:B------:R-:W-:-:S05]  /*08d0*/  IADD3 R3, PT, PT, R7, R3, RZ ;  /* 0x0000000307037210 */ /* 0x000fca0007ffe0ff */
[----:B------:R-:W4:Y:S01]  /*08e0*/  LDG.E.64 R26, desc[UR6][R26.64] ;  /* 0x000000061a1a7981 */ /* 0x000f22000c1e1b00 */
[----:B------:R-:W-:Y:S01]  /*08f0*/  IMAD.WIDE.U32 R22, R3, 0x8, R20 ;  /* 0x0000000803167825 */ /* 0x000fe200078e0014 */
[----:B------:R-:W-:-:S05]  /*0900*/  IADD3 R3, PT, PT, R7, R3, RZ ;  /* 0x0000000307037210 */ /* 0x000fca0007ffe0ff */
[----:B------:R-:W4:Y:S01]  /*0910*/  LDG.E.64 R22, desc[UR6][R22.64] ;  /* 0x0000000616167981 */ /* 0x000f22000c1e1b00 */
[----:B------:R-:W-:-:S04]  /*0920*/  IMAD.WIDE.U32 R14, R3, 0x8, R20 ;  /* 0x00000008030e7825 */ /* 0x000fc800078e0014 */
[----:B------:R-:W-:Y:S02]  /*0930*/  IMAD.IADD R3, R7, 0x1, R3 ;  /* 0x0000000107037824 */ /* 0x000fe400078e0203 */
[----:B------:R-:W4:Y:S02]  /*0940*/  LDG.E.64 R14, desc[UR6][R14.64] ;  /* 0x000000060e0e7981 */ /* 0x000f24000c1e1b00 */
[----:B------:R-:W-:Y:S01]  /*0950*/  IMAD.WIDE.U32 R12, R3, 0x8, R20 ;  /* 0x00000008030c7825 */ /* 0x000fe200078e0014 */
[----:B------:R-:W-:-:S05]  /*0960*/  IADD3 R3, PT, PT, R7, R3, RZ ;  /* 0x0000000307037210 */ /* 0x000fca0007ffe0ff */
[----:B------:R-:W4:Y:S01]  /*0970*/  LDG.E.64 R12, desc[UR6][R12.64] ;  /* 0x000000060c0c7981 */ /* 0x000f22000c1e1b00 */
[----:B------:R-:W-:Y:S01]  /*0980*/  IMAD.WIDE.U32 R10, R3, 0x8, R20 ;  /* 0x00000008030a7825 */ /* 0x000fe200078e0014 */
[----:B------:R-:W-:-:S05]  /*0990*/  IADD3 R9, PT, PT, R7, R3, RZ ;  /* 0x0000000307097210 */ /* 0x000fca0007ffe0ff */
[----:B------:R-:W4:Y:S01]  /*09a0*/  LDG.E.64 R10, desc[UR6][R10.64] ;  /* 0x000000060a0a7981 */ /* 0x000f22000c1e1b00 */
[----:B------:R-:W-:-:S06]  /*09b0*/  IMAD.WIDE.U32 R8, R9, 0x8, R20 ;  /* 0x0000000809087825 */ /* 0x000fcc00078e0014 */
[----:B------:R-:W4:Y:S01]  /*09c0*/  LDG.E.64 R8, desc[UR6][R8.64] ;  /* 0x0000000608087981 */ /* 0x000f22000c1e1b00 */
[----:B------:R-:W-:Y:S01]  /*09d0*/  IADD3 R6, PT, PT, R6, 0x8, RZ ;  /* 0x0000000806067810 */ /* 0x000fe20007ffe0ff */
[----:B--2--5:R-:W-:-:S08]  /*09e0*/  DADD R16, R24, R16 ;  /* 0x0000000018107229 */ /* 0x024fd00000000010 */
[----:B---3--:R-:W-:-:S08]  /*09f0*/  DADD R16, R16, R18 ;  /* 0x0000000010107229 */ /* 0x008fd00000000012 */
[----:B----4-:R-:W-:-:S08]  /*0a00*/  DADD R16, R16, R26 ;  /* 0x0000000010107229 */ /* 0x010fd0000000001a */
[----:B------:R-:W-:-:S08]  /*0a10*/  DADD R16, R16, R22 ;  /* 0x0000000010107229 */ /* 0x000fd00000000016 */
[----:B------:R-:W-:-:S08]  /*0a20*/  DADD R14, R16, R14 ;  /* 0x00000000100e7229 */ /* 0x000fd0000000000e */
[----:B------:R-:W-:-:S08]  /*0a30*/  DADD R12, R14, R12 ;  /* 0x000000000e0c7229 */ /* 0x000fd0000000000c */
[----:B------:R-:W-:-:S08]  /*0a40*/  DADD R12, R12, R10 ;  /* 0x000000000c0c7229 */ /* 0x000fd0000000000a */
[----:B------:R-:W-:-:S11]  /*0a50*/  DADD R24, R12, R8 ;  /* 0x000000000c187229 */ /* 0x000fd60000000008 */
.L_x_3:
[----:B------:R-:W-:-:S04]  /*0a60*/  @P1 IMAD R3, R7, R6, R4 ;  /* 0x0000000607031224 */ /* 0x000fc800078e0204 */
[----:B------:R-:W-:Y:S01]  /*0a70*/  @P1 IMAD.WIDE.U32 R4, R3, 0x8, R20 ;  /* 0x0000000803041825 */ /* 0x000fe200078e0014 */
[----:B------:R-:W-:-:S05]  /*0a80*/  @P1 IADD3 R3, PT, PT, R7, R3, RZ ;  /* 0x0000000307031210 */ /* 0x000fca0007ffe0ff */
[----:B------:R-:W2:Y:S01]  /*0a90*/  @P1 LDG.E.64 R4, desc[UR6][R4.64] ;  /* 0x0000000604041981 */ /* 0x000ea2000c1e1b00 */
[----:B------:R-:W-:Y:S01]  /*0aa0*/  @P1 IMAD.WIDE.U32 R10, R3, 0x8, R20 ;  /* 0x00000008030a1825 */ /* 0x000fe200078e0014 */
[----:B------:R-:W-:-:S05]  /*0ab0*/  @P1 IADD3 R3, PT, PT, R7, R3, RZ ;  /* 0x0000000307031210 */ /* 0x000fca0007ffe0ff */
[----:B------:R-:W3:Y:S01]  /*0ac0*/  @P1 LDG.E.64 R10, desc[UR6][R10.64] ;  /* 0x000000060a0a1981 */ /* 0x000ee2000c1e1b00 */
[----:B------:R-:W-:-:S04]  /*0ad0*/  @P1 IMAD.WIDE.U32 R12, R3, 0x8, R20 ;  /* 0x00000008030c1825 */ /* 0x000fc800078e0014 */
[----:B------:R-:W-:Y:S02]  /*0ae0*/  @P1 IMAD.IADD R15, R7, 0x1, R3 ;  /* 0x00000001070f1824 */ /* 0x000fe400078e0203 */
[----:B------:R-:W4:Y:S02]  /*0af0*/  @P1 LDG.E.64 R12, desc[UR6][R12.64] ;  /* 0x000000060c0c1981 */ /* 0x000f24000c1e1b00 */
[----:B------:R-:W-:-:S06]  /*0b00*/  @P1 IMAD.WIDE.U32 R14, R15, 0x8, R20 ;  /* 0x000000080f0e1825 */ /* 0x000fcc00078e0014 */
[----:B------:R-:W4:Y:S01]  /*0b10*/  @P1 LDG.E.64 R14, desc[UR6][R14.64] ;  /* 0x000000060e0e1981 */ /* 0x000f22000c1e1b00 */
[----:B------:R-:W0:Y:S01]  /*0b20*/  LDCU.U16 UR4, c[0x0][0x390] ;  /* 0x00007200ff0477ac */ /* 0x000e220008000400 */
[----:B------:R-:W-:Y:S01]  /*0b30*/  IMAD R3, R2, UR8, RZ ;  /* 0x0000000802037c24 */ /* 0x000fe2000f8e02ff */
[----:B------:R-:W-:-:S04]  /*0b40*/  @P1 IADD3 R6, PT, PT, R6, 0x4, RZ ;  /* 0x0000000406061810 */ /* 0x000fc80007ffe0ff */
[----:B------:R-:W-:-:S05]  /*0b50*/  LEA R6, R3, R6, 0x1 ;  /* 0x0000000603067211 */ /* 0x000fca00078e08ff */
[----:B------:R-:W-:Y:S01]  /*0b60*/  IMAD R6, R7, R6, R0 ;  /* 0x0000000607067224 */ /* 0x000fe200078e0200 */
[----:B0-----:R-:W-:-:S04]  /*0b70*/  ULEA UR4, UR4, 0x2, 0x1 ;  /* 0x0000000204047891 */ /* 0x001fc8000f8e08ff */
[----:B------:R-:W-:-:S04]  /*0b80*/  ULOP3.LUT UR4, UR4, 0x2, URZ, 0xc0, !UPT ;  /* 0x0000000204047892 */ /* 0x000fc8000f8ec0ff */
[----:B------:R-:W-:Y:S01]  /*0b90*/  UIADD3 UR4, UPT, UPT, -UR4, URZ, URZ ;  /* 0x000000ff04047290 */ /* 0x000fe2000fffe1ff */
[----:B--2--5:R-:W-:-:S08]  /*0ba0*/  @P1 DADD R8, R24, R4 ;  /* 0x0000000018081229 */ /* 0x024fd00000000004 */
[----:B---3--:R-:W-:-:S08]  /*0bb0*/  @P1 DADD R8, R8, R10 ;  /* 0x0000000008081229 */ /* 0x008fd0000000000a */
[----:B----4-:R-:W-:-:S08]  /*0bc0*/  @P1 DADD R8, R8, R12 ;  /* 0x0000000008081229 */ /* 0x010fd0000000000c */
[----:B------:R-:W-:-:S11]  /*0bd0*/  @P1 DADD R24, R8, R14 ;  /* 0x0000000008181229 */ /* 0x000fd6000000000e */
.L_x_4:
[----:B------:R-:W-:-:S06]  /*0be0*/  IMAD.WIDE.U32 R2, R6, 0x8, R20 ;  /* 0x0000000806027825 */ /* 0x000fcc00078e0014 */
[----:B------:R-:W2:Y:S01]  /*0bf0*/  LDG.E.64 R2, desc[UR6][R2.64] ;  /* 0x0000000602027981 */ /* 0x000ea2000c1e1b00 */
[----:B------:R-:W-:Y:S01]  /*0c00*/  UIADD3 UR4, UPT, UPT, UR4, 0x1, URZ ;  /* 0x0000000104047890 */ /* 0x000fe2000fffe0ff */
[----:B------:R-:W-:-:S03]  /*0c10*/  IADD3 R6, PT, PT, R7, R6, RZ ;  /* 0x0000000607067210 */ /* 0x000fc60007ffe0ff */
[----:B------:R-:W-:Y:S01]  /*0c20*/  UISETP.NE.AND UP0, UPT, UR4, 0x1, UPT ;  /* 0x000000010400788c */ /* 0x000fe2000bf05270 */
[----:B--2---:R-:W-:-:S08]  /*0c30*/  DADD R24, R2, R24 ;  /* 0x0000000002187229 */ /* 0x004fd00000000018 */
[----:B------:R-:W-:Y:S05]  /*0c40*/  BRA.U UP0, `(.L_x_4) ;  /* 0xfffffffd00e47547 */ /* 0x000fea000b83ffff */
.L_x_0:
[----:B------:R-:W0:Y:S01]  /*0c50*/  S2UR UR5, SR_CgaCtaId ;  /* 0x00000000000579c3 */ /* 0x000e220000008800 */
[----:B------:R-:W-:Y:S01]  /*0c60*/  UMOV UR4, 0x400 ;  /* 0x0000040000047882 */ /* 0x000fe20000000000 */
[----:B------:R-:W-:Y:S02]  /*0c70*/  ISETP.GE.U32.AND P1, PT, R7, 0x2, PT ;  /* 0x000000020700780c */ /* 0x000fe40003f26070 */
[----:B------:R-:W-:Y:S01]  /*0c80*/  ISETP.NE.AND P0, PT, R0, RZ, PT ;  /* 0x000000ff0000720c */ /* 0x000fe20003f05270 */
[----:B0-----:R-:W-:-:S06]  /*0c90*/  ULEA UR4, UR5, UR4, 0x18 ;  /* 0x0000000405047291 */ /* 0x001fcc000f8ec0ff */
[----:B------:R-:W-:-:S05]  /*0ca0*/  LEA R9, R0, UR4, 0x3 ;  /* 0x0000000400097c11 */ /* 0x000fca000f8e18ff */
[----:B-----5:R0:W-:Y:S01]  /*0cb0*/  STS.64 [R9], R24 ;  /* 0x0000001809007388 */ /* 0x0201e20000000a00 */
[----:B------:R-:W-:Y:S05]  /*0cc0*/  @!P1 BRA `(.L_x_5) ;  /* 0x00000000002c9947 */ /* 0x000fea0003800000 */
.L_x_6:
[----:B------:R-:W-:Y:S01]  /*0cd0*/  BAR.SYNC.DEFER_BLOCKING 0x0 ;  /* 0x0000000000007b1d */ /* 0x000fe20000010000 */
[----:B------:R-:W-:-:S04]  /*0ce0*/  SHF.R.U32.HI R8, RZ, 0x1, R7 ;  /* 0x00000001ff087819 */ /* 0x000fc80000011607 */
[----:B------:R-:W-:-:S13]  /*0cf0*/  ISETP.GE.U32.AND P1, PT, R0, R8, PT ;  /* 0x000000080000720c */ /* 0x000fda0003f26070 */
[----:B------:R-:W-:Y:S01]  /*0d00*/  @!P1 LEA R6, R8, R9, 0x3 ;  /* 0x0000000908069211 */ /* 0x000fe200078e18ff */
[----:B------:R-:W-:Y:S04]  /*0d10*/  @!P1 LDS.64 R4, [R9] ;  /* 0x0000000009049984 */ /* 0x000fe80000000a00 */
[----:B------:R-:W1:Y:S02]  /*0d20*/  @!P1 LDS.64 R2, [R6] ;  /* 0x0000000006029984 */ /* 0x000e640000000a00 */
[----:B-1----:R-:W-:-:S07]  /*0d30*/  @!P1 DADD R2, R2, R4 ;  /* 0x0000000002029229 */ /* 0x002fce0000000004 */
[----:B------:R1:W-:Y:S01]  /*0d40*/  @!P1 STS.64 [R9], R2 ;  /* 0x0000000209009388 */ /* 0x0003e20000000a00 */
[----:B------:R-:W-:Y:S02]  /*0d50*/  ISETP.GT.U32.AND P1, PT, R7, 0x3, PT ;  /* 0x000000030700780c */ /* 0x000fe40003f24070 */
[----:B------:R-:W-:-:S11]  /*0d60*/  MOV R7, R8 ;  /* 0x0000000800077202 */ /* 0x000fd60000000f00 */
[----:B-1----:R-:W-:Y:S05]  /*0d70*/  @P1 BRA `(.L_x_6) ;  /* 0xfffffffc00d41947 */ /* 0x002fea000383ffff */
.L_x_5:
[----:B------:R-:W-:Y:S05]  /*0d80*/  @P0 EXIT ;  /* 0x000000000000094d */ /* 0x000fea0003800000 */
[----:B------:R-:W1:Y:S01]  /*0d90*/  S2UR UR5, SR_CgaCtaId ;  /* 0x00000000000579c3 */ /* 0x000e620000008800 */
[----:B------:R-:W-:-:S07]  /*0da0*/  UMOV UR4, 0x400 ;  /* 0x0000040000047882 */ /* 0x000fce0000000000 */
[----:B------:R-:W2:Y:S01]  /*0db0*/  LDC.64 R4, c[0x0][0x388] ;  /* 0x0000e200ff047b82 */ /* 0x000ea20000000a00 */
[----:B-1----:R-:W-:-:S09]  /*0dc0*/  ULEA UR4, UR5, UR4, 0x18 ;  /* 0x0000000405047291 */ /* 0x002fd2000f8ec0ff */
[----:B------:R-:W2:Y:S04]  /*0dd0*/  LDS.64 R2, [UR4] ;  /* 0x00000004ff027984 */ /* 0x000ea80008000a00 */
[----:B--2---:R-:W-:Y:S01]  /*0de0*/  REDG.E.ADD.F64.RN.STRONG.GPU desc[UR6][R4.64], R2 ;  /* 0x00000002040079a6 */ /* 0x004fe2000c12ff06 */
[----:B------:R-:W-:Y:S05]  /*0df0*/  EXIT ;  /* 0x000000000000794d */ /* 0x000fea0003800000 */
.L_x_7:
[----:B------:R-:W-:-:S00]  /*0e00*/  BRA `(.L_x_7) ;  /* 0xfffffffc00fc7947 */ /* 0x000fc0000383ffff */
[----:B------:R-:W-:-:S00]  /*0e10*/  NOP ;  /* 0x0000000000007918 */ /* 0x000fc00000000000 */
        /* <DEDUP_REMOVED lines=14> */
.L_x_8:


//--------------------- .nv.shared._Z27CoarsenedSumReductionKernelPdS_j --------------------------
	.section	.nv.shared._Z27CoarsenedSumReductionKernelPdS_j,"aw",@nobits
	.sectionflags	@""
	.align	16
	.zero		1024


//--------------------- .nv.shared.reserved.0     --------------------------
	.section	.nv.shared.reserved.0,"aw",@nobits
	.weak		__nv_reservedSMEM_offset_0_alias
	.size		__nv_reservedSMEM_offset_0_alias, 0, 64
	.other		__nv_reservedSMEM_offset_0_alias,@"STO_CUDA_RESERVED_SHARED STV_DEFAULT"
__nv_reservedSMEM_offset_0_alias:
	.zero		0
	.zero		64


//--------------------- .nv.constant0._Z27CoarsenedSumReductionKernelPdS_j --------------------------
	.section	.nv.constant0._Z27CoarsenedSumReductionKernelPdS_j,"a",@progbits
	.sectionflags	@""
	.align	4
.nv.constant0._Z27CoarsenedSumReductionKernelPdS_j:
	.zero		916


//--------------------- SYMBOLS --------------------------

	.type		.nv.reservedSmem.offset0,@object
	.size		.nv.reservedSmem.offset0,0x4
	.type		.nv.reservedSmem.cap,@object
	.size		.nv.reservedSmem.cap,0x4
